//
// Generated by NVIDIA NVVM Compiler
//
// Compiler Build ID: CL-36424714
// Cuda compilation tools, release 13.0, V13.0.88
// Based on NVVM 20.0.0
//

.version 9.0
.target sm_100
.address_size 64

	// .globl	_Z12compute_sumsPii
.extern .func  (.param .b32 func_retval0) vprintf
(
	.param .b64 vprintf_param_0,
	.param .b64 vprintf_param_1
)
;
.global .align 1 .b8 $str[4] = {37, 100, 32};
.global .align 1 .b8 $str$1[2] = {10};
.extern .shared .align 16 .b8 shmem[];

.visible .entry _Z12compute_sumsPii(
	.param .u64 .ptr .align 1 _Z12compute_sumsPii_param_0,
	.param .u32 _Z12compute_sumsPii_param_1
)
{
	.local .align 8 .b8 	__local_depot0[8];
	.reg .b64 	%SP;
	.reg .b64 	%SPL;
	.reg .pred 	%p<11>;
	.reg .b32 	%r<87>;
	.reg .b64 	%rd<21>;

	mov.u64 	%SPL, __local_depot0;
	cvta.local.u64 	%SP, %SPL;
	ld.param.u64 	%rd2, [_Z12compute_sumsPii_param_0];
	ld.param.u32 	%r16, [_Z12compute_sumsPii_param_1];
	cvta.to.global.u64 	%rd3, %rd2;
	add.u64 	%rd4, %SP, 0;
	add.u64 	%rd1, %SPL, 0;
	mov.u32 	%r17, %tid.x;
	shl.b32 	%r18, %r16, 2;
	mov.u32 	%r19, shmem;
	add.s32 	%r1, %r19, %r18;
	mul.wide.u32 	%rd5, %r17, 4;
	add.s64 	%rd6, %rd3, %rd5;
	ld.global.u32 	%r20, [%rd6];
	shl.b32 	%r21, %r17, 2;
	add.s32 	%r22, %r19, %r21;
	st.shared.u32 	[%r22], %r20;
	add.s32 	%r23, %r1, %r21;
	st.shared.u32 	[%r23], %r20;
	bar.sync 	0;
	setp.ne.s32 	%p1, %r17, 0;
	@%p1 bra 	$L__BB0_14;
	setp.lt.s32 	%p2, %r16, 1;
	@%p2 bra 	$L__BB0_13;
	and.b32  	%r2, %r16, 7;
	setp.lt.u32 	%p3, %r16, 8;
	mov.b32 	%r85, 0;
	@%p3 bra 	$L__BB0_5;
	and.b32  	%r85, %r16, 2147483640;
	neg.s32 	%r83, %r85;
	add.s32 	%r27, %r18, %r19;
	add.s32 	%r82, %r27, 16;
	mov.u64 	%rd7, $str;
$L__BB0_4:
	.pragma "nounroll";
	ld.shared.u32 	%r28, [%r82+-16];
	st.local.u32 	[%rd1], %r28;
	cvta.global.u64 	%rd8, %rd7;
	{ // callseq 0, 0
	.param .b64 param0;
	st.param.b64 	[param0], %rd8;
	.param .b64 param1;
	st.param.b64 	[param1], %rd4;
	.param .b32 retval0;
	call.uni (retval0), 
	vprintf, 
	(
	param0, 
	param1
	);
	ld.param.b32 	%r29, [retval0];
	} // callseq 0
	ld.shared.u32 	%r31, [%r82+-12];
	st.local.u32 	[%rd1], %r31;
	{ // callseq 1, 0
	.param .b64 param0;
	st.param.b64 	[param0], %rd8;
	.param .b64 param1;
	st.param.b64 	[param1], %rd4;
	.param .b32 retval0;
	call.uni (retval0), 
	vprintf, 
	(
	param0, 
	param1
	);
	ld.param.b32 	%r32, [retval0];
	} // callseq 1
	ld.shared.u32 	%r34, [%r82+-8];
	st.local.u32 	[%rd1], %r34;
	{ // callseq 2, 0
	.param .b64 param0;
	st.param.b64 	[param0], %rd8;
	.param .b64 param1;
	st.param.b64 	[param1], %rd4;
	.param .b32 retval0;
	call.uni (retval0), 
	vprintf, 
	(
	param0, 
	param1
	);
	ld.param.b32 	%r35, [retval0];
	} // callseq 2
	ld.shared.u32 	%r37, [%r82+-4];
	st.local.u32 	[%rd1], %r37;
	{ // callseq 3, 0
	.param .b64 param0;
	st.param.b64 	[param0], %rd8;
	.param .b64 param1;
	st.param.b64 	[param1], %rd4;
	.param .b32 retval0;
	call.uni (retval0), 
	vprintf, 
	(
	param0, 
	param1
	);
	ld.param.b32 	%r38, [retval0];
	} // callseq 3
	ld.shared.u32 	%r40, [%r82];
	st.local.u32 	[%rd1], %r40;
	{ // callseq 4, 0
	.param .b64 param0;
	st.param.b64 	[param0], %rd8;
	.param .b64 param1;
	st.param.b64 	[param1], %rd4;
	.param .b32 retval0;
	call.uni (retval0), 
	vprintf, 
	(
	param0, 
	param1
	);
	ld.param.b32 	%r41, [retval0];
	} // callseq 4
	ld.shared.u32 	%r43, [%r82+4];
	st.local.u32 	[%rd1], %r43;
	{ // callseq 5, 0
	.param .b64 param0;
	st.param.b64 	[param0], %rd8;
	.param .b64 param1;
	st.param.b64 	[param1], %rd4;
	.param .b32 retval0;
	call.uni (retval0), 
	vprintf, 
	(
	param0, 
	param1
	);
	ld.param.b32 	%r44, [retval0];
	} // callseq 5
	ld.shared.u32 	%r46, [%r82+8];
	st.local.u32 	[%rd1], %r46;
	{ // callseq 6, 0
	.param .b64 param0;
	st.param.b64 	[param0], %rd8;
	.param .b64 param1;
	st.param.b64 	[param1], %rd4;
	.param .b32 retval0;
	call.uni (retval0), 
	vprintf, 
	(
	param0, 
	param1
	);
	ld.param.b32 	%r47, [retval0];
	} // callseq 6
	ld.shared.u32 	%r49, [%r82+12];
	st.local.u32 	[%rd1], %r49;
	{ // callseq 7, 0
	.param .b64 param0;
	st.param.b64 	[param0], %rd8;
	.param .b64 param1;
	st.param.b64 	[param1], %rd4;
	.param .b32 retval0;
	call.uni (retval0), 
	vprintf, 
	(
	param0, 
	param1
	);
	ld.param.b32 	%r50, [retval0];
	} // callseq 7
	add.s32 	%r83, %r83, 8;
	add.s32 	%r82, %r82, 32;
	setp.ne.s32 	%p4, %r83, 0;
	@%p4 bra 	$L__BB0_4;
$L__BB0_5:
	setp.eq.s32 	%p5, %r2, 0;
	@%p5 bra 	$L__BB0_13;
	and.b32  	%r11, %r16, 3;
	setp.lt.u32 	%p6, %r2, 4;
	@%p6 bra 	$L__BB0_8;
	shl.b32 	%r52, %r85, 2;
	add.s32 	%r53, %r1, %r52;
	ld.shared.u32 	%r54, [%r53];
	st.local.u32 	[%rd1], %r54;
	mov.u64 	%rd10, $str;
	cvta.global.u64 	%rd11, %rd10;
	{ // callseq 8, 0
	.param .b64 param0;
	st.param.b64 	[param0], %rd11;
	.param .b64 param1;
	st.param.b64 	[param1], %rd4;
	.param .b32 retval0;
	call.uni (retval0), 
	vprintf, 
	(
	param0, 
	param1
	);
	ld.param.b32 	%r55, [retval0];
	} // callseq 8
	ld.shared.u32 	%r57, [%r53+4];
	st.local.u32 	[%rd1], %r57;
	{ // callseq 9, 0
	.param .b64 param0;
	st.param.b64 	[param0], %rd11;
	.param .b64 param1;
	st.param.b64 	[param1], %rd4;
	.param .b32 retval0;
	call.uni (retval0), 
	vprintf, 
	(
	param0, 
	param1
	);
	ld.param.b32 	%r58, [retval0];
	} // callseq 9
	ld.shared.u32 	%r60, [%r53+8];
	st.local.u32 	[%rd1], %r60;
	{ // callseq 10, 0
	.param .b64 param0;
	st.param.b64 	[param0], %rd11;
	.param .b64 param1;
	st.param.b64 	[param1], %rd4;
	.param .b32 retval0;
	call.uni (retval0), 
	vprintf, 
	(
	param0, 
	param1
	);
	ld.param.b32 	%r61, [retval0];
	} // callseq 10
	ld.shared.u32 	%r63, [%r53+12];
	st.local.u32 	[%rd1], %r63;
	{ // callseq 11, 0
	.param .b64 param0;
	st.param.b64 	[param0], %rd11;
	.param .b64 param1;
	st.param.b64 	[param1], %rd4;
	.param .b32 retval0;
	call.uni (retval0), 
	vprintf, 
	(
	param0, 
	param1
	);
	ld.param.b32 	%r64, [retval0];
	} // callseq 11
	add.s32 	%r85, %r85, 4;
$L__BB0_8:
	setp.eq.s32 	%p7, %r11, 0;
	@%p7 bra 	$L__BB0_13;
	setp.eq.s32 	%p8, %r11, 1;
	@%p8 bra 	$L__BB0_11;
	shl.b32 	%r66, %r85, 2;
	add.s32 	%r67, %r1, %r66;
	ld.shared.u32 	%r68, [%r67];
	st.local.u32 	[%rd1], %r68;
	mov.u64 	%rd13, $str;
	cvta.global.u64 	%rd14, %rd13;
	{ // callseq 12, 0
	.param .b64 param0;
	st.param.b64 	[param0], %rd14;
	.param .b64 param1;
	st.param.b64 	[param1], %rd4;
	.param .b32 retval0;
	call.uni (retval0), 
	vprintf, 
	(
	param0, 
	param1
	);
	ld.param.b32 	%r69, [retval0];
	} // callseq 12
	ld.shared.u32 	%r71, [%r67+4];
	st.local.u32 	[%rd1], %r71;
	{ // callseq 13, 0
	.param .b64 param0;
	st.param.b64 	[param0], %rd14;
	.param .b64 param1;
	st.param.b64 	[param1], %rd4;
	.param .b32 retval0;
	call.uni (retval0), 
	vprintf, 
	(
	param0, 
	param1
	);
	ld.param.b32 	%r72, [retval0];
	} // callseq 13
	add.s32 	%r85, %r85, 2;
$L__BB0_11:
	and.b32  	%r74, %r16, 1;
	setp.eq.b32 	%p9, %r74, 1;
	not.pred 	%p10, %p9;
	@%p10 bra 	$L__BB0_13;
	shl.b32 	%r75, %r85, 2;
	add.s32 	%r76, %r1, %r75;
	ld.shared.u32 	%r77, [%r76];
	st.local.u32 	[%rd1], %r77;
	mov.u64 	%rd16, $str;
	cvta.global.u64 	%rd17, %rd16;
	{ // callseq 14, 0
	.param .b64 param0;
	st.param.b64 	[param0], %rd17;
	.param .b64 param1;
	st.param.b64 	[param1], %rd4;
	.param .b32 retval0;
	call.uni (retval0), 
	vprintf, 
	(
	param0, 
	param1
	);
	ld.param.b32 	%r78, [retval0];
	} // callseq 14
$L__BB0_13:
	mov.u64 	%rd19, $str$1;
	cvta.global.u64 	%rd20, %rd19;
	{ // callseq 15, 0
	.param .b64 param0;
	st.param.b64 	[param0], %rd20;
	.param .b64 param1;
	st.param.b64 	[param1], 0;
	.param .b32 retval0;
	call.uni (retval0), 
	vprintf, 
	(
	param0, 
	param1
	);
	ld.param.b32 	%r80, [retval0];
	} // callseq 15
$L__BB0_14:
	bar.sync 	0;
	ret;

}


// ===== COMPILED SASS (sm_100) =====

	.target	sm_100

	.elftype	@"ET_EXEC"


//--------------------- .note.nv.tkinfo           --------------------------
	.section	.note.nv.tkinfo,"",@"SHT_NOTE"
	.sectionflags	@"SHF_NOTE_NV_TKINFO"
	.tkinfo
        /*0018*/ 	.word	0x00000002
        /*0030*/ 	.string	""
        /*0030*/ 	.string	"ptxas"
        /*0030*/ 	.string	"Cuda compilation tools, release 13.0, V13.0.88"
        /*0030*/ 	.string	"Build cuda_13.0.r13.0/compiler.36424714_0"
        /*0030*/ 	.string	"-arch sm_100 -m 64 "



//--------------------- .note.nv.cuinfo           --------------------------
	.section	.note.nv.cuinfo,"",@"SHT_NOTE"
	.sectionflags	@"SHF_NOTE_NV_CUINFO"
        /*0018*/ 	.short	0x0002
        /*001a*/ 	.short	0x0064
        /*001c*/ 	.short	0x0082
	.zero		2


//--------------------- .nv.info                  --------------------------
	.section	.nv.info,"",@"SHT_CUDA_INFO"
	.align	4


	//----- nvinfo : EIATTR_REGCOUNT
	.align		4
        /*0000*/ 	.byte	0x04, 0x2f
        /*0002*/ 	.short	(.L_3 - .L_2)
	.align		4
.L_2:
        /*0004*/ 	.word	index@(_Z12compute_sumsPii)
        /*0008*/ 	.word	0x0000001d


	//----- nvinfo : EIATTR_FRAME_SIZE
	.align		4
.L_3:
        /*000c*/ 	.byte	0x04, 0x11
        /*000e*/ 	.short	(.L_5 - .L_4)
	.align		4
.L_4:
        /*0010*/ 	.word	index@(_Z12compute_sumsPii)
        /*0014*/ 	.word	0x00000008


	//----- nvinfo : EIATTR_MIN_STACK_SIZE
	.align		4
.L_5:
        /*0018*/ 	.byte	0x04, 0x12
        /*001a*/ 	.short	(.L_7 - .L_6)
	.align		4
.L_6:
        /*001c*/ 	.word	index@(_Z12compute_sumsPii)
        /*0020*/ 	.word	0x00000008
.L_7:


//--------------------- .nv.compat                --------------------------
	.section	.nv.compat,"",@"SHT_CUDA_COMPAT_INFO"
	.align	4
        /*0000*/ 	.byte	0x02, 0x09, 0x00, 0x00, 0x02, 0x02, 0x01, 0x00, 0x02, 0x05, 0x05, 0x00, 0x03, 0x07, 0x01, 0x01
        /*0010*/ 	.byte	0x02, 0x03, 0x00, 0x00, 0x02, 0x06, 0x01, 0x00, 0x04, 0x0b, 0x08, 0x00, 0x09, 0x00, 0x00, 0x00
        /*0020*/ 	.byte	0x00, 0x00, 0x00, 0x00


//--------------------- .nv.info._Z12compute_sumsPii --------------------------
	.section	.nv.info._Z12compute_sumsPii,"",@"SHT_CUDA_INFO"
	.sectionflags	@""
	.align	4


	//----- nvinfo : EIATTR_CUDA_API_VERSION
	.align		4
        /*0000*/ 	.byte	0x04, 0x37
        /*0002*/ 	.short	(.L_9 - .L_8)
.L_8:
        /*0004*/ 	.word	0x00000082


	//----- nvinfo : EIATTR_KPARAM_INFO
	.align		4
.L_9:
        /*0008*/ 	.byte	0x04, 0x17
        /*000a*/ 	.short	(.L_11 - .L_10)
.L_10:
        /*000c*/ 	.word	0x00000000
        /*0010*/ 	.short	0x0001
        /*0012*/ 	.short	0x0008
        /*0014*/ 	.byte	0x00, 0xf0, 0x11, 0x00


	//----- nvinfo : EIATTR_KPARAM_INFO
	.align		4
.L_11:
        /*0018*/ 	.byte	0x04, 0x17
        /*001a*/ 	.short	(.L_13 - .L_12)
.L_12:
        /*001c*/ 	.word	0x00000000
        /*0020*/ 	.short	0x0000
        /*0022*/ 	.short	0x0000
        /*0024*/ 	.byte	0x00, 0xf5, 0x21, 0x00


	//----- nvinfo : EIATTR_SPARSE_MMA_MASK
	.align		4
.L_13:
        /*0028*/ 	.byte	0x03, 0x50
        /*002a*/ 	.short	0x0000


	//----- nvinfo : EIATTR_MAXREG_COUNT
	.align		4
        /*002c*/ 	.byte	0x03, 0x1b
        /*002e*/ 	.short	0x00ff


	//----- nvinfo : EIATTR_NUM_BARRIERS
	.align		4
        /*0030*/ 	.byte	0x02, 0x4c
        /*0032*/ 	.byte	0x01
	.zero		1


	//----- nvinfo : EIATTR_EXTERNS
	.align		4
        /*0034*/ 	.byte	0x04, 0x0f
        /*0036*/ 	.short	(.L_15 - .L_14)


	//   ....[0]....
	.align		4
.L_14:
        /*0038*/ 	.word	index@(vprintf)


	//----- nvinfo : EIATTR_MERCURY_ISA_VERSION
	.align		4
.L_15:
        /*003c*/ 	.byte	0x03, 0x5f
        /*003e*/ 	.short	0x0101


	//----- nvinfo : EIATTR_VRC_CTA_INIT_COUNT
	.align		4
        /*0040*/ 	.byte	0x02, 0x4a
	.zero		1
	.zero		1


	//----- nvinfo : EIATTR_SYSCALL_OFFSETS
	.align		4
        /*0044*/ 	.byte	0x04, 0x46
        /*0046*/ 	.short	(.L_17 - .L_16)


	//   ....[0]....
.L_16:
        /*0048*/ 	.word	0x000002e0


	//   ....[1]....
        /*004c*/ 	.word	0x00000380


	//   ....[2]....
        /*0050*/ 	.word	0x00000420


	//   ....[3]....
        /*0054*/ 	.word	0x000004c0


	//   ....[4]....
        /*0058*/ 	.word	0x00000560


	//   ....[5]....
        /*005c*/ 	.word	0x00000600


	//   ....[6]....
        /*0060*/ 	.word	0x000006a0


	//   ....[7]....
        /*0064*/ 	.word	0x00000740


	//   ....[8]....
        /*0068*/ 	.word	0x000008a0


	//   ....[9]....
        /*006c*/ 	.word	0x00000940


	//   ....[10]....
        /*0070*/ 	.word	0x000009e0


	//   ....[11]....
        /*0074*/ 	.word	0x00000a80


	//   ....[12]....
        /*0078*/ 	.word	0x00000b90


	//   ....[13]....
        /*007c*/ 	.word	0x00000c30


	//   ....[14]....
        /*0080*/ 	.word	0x00000d40


	//   ....[15]....
        /*0084*/ 	.word	0x00000dc0


	//----- nvinfo : EIATTR_EXIT_INSTR_OFFSETS
	.align		4
.L_17:
        /*0088*/ 	.byte	0x04, 0x1c
        /*008a*/ 	.short	(.L_19 - .L_18)


	//   ....[0]....
.L_18:
        /*008c*/ 	.word	0x00000df0


	//----- nvinfo : EIATTR_CRS_STACK_SIZE
	.align		4
.L_19:
        /*0090*/ 	.byte	0x04, 0x1e
        /*0092*/ 	.short	(.L_21 - .L_20)
.L_20:
        /*0094*/ 	.word	0x00000000


	//----- nvinfo : EIATTR_CBANK_PARAM_SIZE
	.align		4
.L_21:
        /*0098*/ 	.byte	0x03, 0x19
        /*009a*/ 	.short	0x000c


	//----- nvinfo : EIATTR_PARAM_CBANK
	.align		4
        /*009c*/ 	.byte	0x04, 0x0a
        /*009e*/ 	.short	(.L_23 - .L_22)
	.align		4
.L_22:
        /*00a0*/ 	.word	index@(.nv.constant0._Z12compute_sumsPii)
        /*00a4*/ 	.short	0x0380
        /*00a6*/ 	.short	0x000c


	//----- nvinfo : EIATTR_SW_WAR
	.align		4
.L_23:
        /*00a8*/ 	.byte	0x04, 0x36
        /*00aa*/ 	.short	(.L_25 - .L_24)
.L_24:
        /*00ac*/ 	.word	0x00000008
.L_25:


//--------------------- .nv.callgraph             --------------------------
	.section	.nv.callgraph,"",@"SHT_CUDA_CALLGRAPH"
	.align	4
	.sectionentsize	8
	.align		4
        /*0000*/ 	.word	0x00000000
	.align		4
        /*0004*/ 	.word	0xffffffff
	.align		4
        /*0008*/ 	.word	index@(_Z12compute_sumsPii)
	.align		4
        /*000c*/ 	.word	index@(vprintf)
	.align		4
        /*0010*/ 	.word	0x00000000
	.align		4
        /*0014*/ 	.word	0xfffffffe
	.align		4
        /*0018*/ 	.word	0x00000000
	.align		4
        /*001c*/ 	.word	0xfffffffd
	.align		4
        /*0020*/ 	.word	0x00000000
	.align		4
        /*0024*/ 	.word	0xfffffffc


//--------------------- .nv.constant4             --------------------------
	.section	.nv.constant4,"a",@progbits
	.align	8
	.align		8
.nv.constant4:
        /*0000*/ 	.dword	vprintf
	.align		8
        /*0008*/ 	.dword	$str
	.align		8
        /*0010*/ 	.dword	$str$1


//--------------------- .text._Z12compute_sumsPii --------------------------
	.section	.text._Z12compute_sumsPii,"ax",@progbits
	.align	128
        .global         _Z12compute_sumsPii
        .type           _Z12compute_sumsPii,@function
        .size           _Z12compute_sumsPii,(.L_x_21 - _Z12compute_sumsPii)
        .other          _Z12compute_sumsPii,@"STO_CUDA_ENTRY STV_DEFAULT"
_Z12compute_sumsPii:
.text._Z12compute_sumsPii:
[----:B------:R-:W0:Y:S01]  /*0000*/  LDC R1, c[0x0][0x37c] ;  /* 0x0000df00ff017b82 */ /* 0x000e220000000800 */
[----:B------:R-:W1:Y:S07]  /*0010*/  S2R R9, SR_TID.X ;  /* 0x0000000000097919 */ /* 0x000e6e0000002100 */
[----:B------:R-:W1:Y:S01]  /*0020*/  LDC.64 R2, c[0x0][0x380] ;  /* 0x0000e000ff027b82 */ /* 0x000e620000000a00 */
[----:B------:R-:W2:Y:S01]  /*0030*/  LDCU.64 UR4, c[0x0][0x358] ;  /* 0x00006b00ff0477ac */ /* 0x000ea20008000a00 */
[----:B0-----:R-:W-:-:S06]  /*0040*/  VIADD R1, R1, 0xfffffff8 ;  /* 0xfffffff801017836 */ /* 0x001fcc0000000000 */
[----:B------:R-:W0:Y:S01]  /*0050*/  LDC R0, c[0x0][0x388] ;  /* 0x0000e200ff007b82 */ /* 0x000e220000000800 */
[----:B-1----:R-:W-:-:S06]  /*0060*/  IMAD.WIDE.U32 R2, R9, 0x4, R2 ;  /* 0x0000000409027825 */ /* 0x002fcc00078e0002 */
[----:B--2---:R-:W2:Y:S01]  /*0070*/  LDG.E R2, desc[UR4][R2.64] ;  /* 0x0000000402027981 */ /* 0x004ea2000c1e1900 */
[----:B------:R-:W1:Y:S01]  /*0080*/  S2UR UR5, SR_CgaCtaId ;  /* 0x00000000000579c3 */ /* 0x000e620000008800 */
[----:B------:R-:W-:Y:S01]  /*0090*/  UMOV UR4, 0x400 ;  /* 0x0000040000047882 */ /* 0x000fe20000000000 */
[----:B------:R-:W-:Y:S01]  /*00a0*/  ISETP.NE.AND P0, PT, R9, RZ, PT ;  /* 0x000000ff0900720c */ /* 0x000fe20003f05270 */
[----:B-1----:R-:W-:Y:S01]  /*00b0*/  ULEA UR4, UR5, UR4, 0x18 ;  /* 0x0000000405047291 */ /* 0x002fe2000f8ec0ff */
[----:B------:R-:W1:Y:S05]  /*00c0*/  LDCU UR5, c[0x0][0x2fc] ;  /* 0x00005f80ff0577ac */ /* 0x000e6a0008000800 */
[----:B0-----:R-:W-:-:S02]  /*00d0*/  LEA R26, R0, UR4, 0x2 ;  /* 0x00000004001a7c11 */ /* 0x001fc4000f8e10ff */
[----:B------:R-:W-:-:S03]  /*00e0*/  LEA R5, R9, UR4, 0x2 ;  /* 0x0000000409057c11 */ /* 0x000fc6000f8e10ff */
[----:B------:R-:W0:Y:S01]  /*00f0*/  LDCU UR4, c[0x0][0x2f8] ;  /* 0x00005f00ff0477ac */ /* 0x000e220008000800 */
[----:B------:R-:W-:Y:S01]  /*0100*/  IMAD R7, R9, 0x4, R26 ;  /* 0x0000000409077824 */ /* 0x000fe200078e021a */
[----:B0-----:R-:W-:-:S05]  /*0110*/  IADD3 R22, P1, PT, R1, UR4, RZ ;  /* 0x0000000401167c10 */ /* 0x001fca000ff3e0ff */
[----:B-1----:R-:W-:Y:S01]  /*0120*/  IMAD.X R19, RZ, RZ, UR5, P1 ;  /* 0x00000005ff137e24 */ /* 0x002fe200088e06ff */
[----:B--2---:R0:W-:Y:S04]  /*0130*/  STS [R5], R2 ;  /* 0x0000000205007388 */ /* 0x0041e80000000800 */
[----:B------:R0:W-:Y:S01]  /*0140*/  STS [R7], R2 ;  /* 0x0000000207007388 */ /* 0x0001e20000000800 */
[----:B------:R-:W-:Y:S06]  /*0150*/  BAR.SYNC.DEFER_BLOCKING 0x0 ;  /* 0x0000000000007b1d */ /* 0x000fec0000010000 */
[----:B------:R-:W-:Y:S05]  /*0160*/  @P0 BRA `(.L_x_0) ;  /* 0x0000000c00180947 */ /* 0x000fea0003800000 */
[----:B------:R-:W-:-:S13]  /*0170*/  ISETP.GE.AND P0, PT, R0, 0x1, PT ;  /* 0x000000010000780c */ /* 0x000fda0003f06270 */
[----:B------:R-:W-:Y:S05]  /*0180*/  @!P0 BRA `(.L_x_1) ;  /* 0x0000000800f08947 */ /* 0x000fea0003800000 */
[C---:B------:R-:W-:Y:S01]  /*0190*/  ISETP.GE.U32.AND P0, PT, R0.reuse, 0x8, PT ;  /* 0x000000080000780c */ /* 0x040fe20003f06070 */
[----:B------:R-:W-:Y:S01]  /*01a0*/  HFMA2 R23, -RZ, RZ, 0, 0 ;  /* 0x00000000ff177431 */ /* 0x000fe200000001ff */
[----:B------:R-:W-:-:S11]  /*01b0*/  LOP3.LUT R24, R0, 0x7, RZ, 0xc0, !PT ;  /* 0x0000000700187812 */ /* 0x000fd600078ec0ff */
[----:B------:R-:W-:Y:S05]  /*01c0*/  @!P0 BRA `(.L_x_2) ;  /* 0x0000000400708947 */ /* 0x000fea0003800000 */
[----:B------:R-:W-:Y:S01]  /*01d0*/  LOP3.LUT R23, R0, 0x7ffffff8, RZ, 0xc0, !PT ;  /* 0x7ffffff800177812 */ /* 0x000fe200078ec0ff */
[----:B------:R-:W-:Y:S01]  /*01e0*/  BSSY.RECONVERGENT B6, `(.L_x_2) ;  /* 0x000005a000067945 */ /* 0x000fe20003800200 */
[----:B------:R-:W-:-:S03]  /*01f0*/  VIADD R18, R26, 0x10 ;  /* 0x000000101a127836 */ /* 0x000fc60000000000 */
[----:B------:R-:W-:-:S07]  /*0200*/  IMAD.MOV R17, RZ, RZ, -R23 ;  /* 0x000000ffff117224 */ /* 0x000fce00078e0a17 */
.L_x_11:
[----:B------:R-:W1:Y:S01]  /*0210*/  LDS R0, [R18+-0x10] ;  /* 0xfffff00012007984 */ /* 0x000e620000000800 */
[----:B------:R-:W-:Y:S01]  /*0220*/  MOV R16, 0x0 ;  /* 0x0000000000107802 */ /* 0x000fe20000000f00 */
[----:B------:R-:W2:Y:S01]  /*0230*/  LDCU.64 UR4, c[0x4][0x8] ;  /* 0x01000100ff0477ac */ /* 0x000ea20008000a00 */
[----:B------:R-:W-:Y:S02]  /*0240*/  VIADD R17, R17, 0x8 ;  /* 0x0000000811117836 */ /* 0x000fe40000000000 */
[----:B0-----:R0:W3:Y:S01]  /*0250*/  LDC.64 R2, c[0x4][R16] ;  /* 0x0100000010027b82 */ /* 0x0010e20000000a00 */
[----:B------:R-:W-:Y:S02]  /*0260*/  IMAD.MOV.U32 R6, RZ, RZ, R22 ;  /* 0x000000ffff067224 */ /* 0x000fe400078e0016 */
[----:B------:R-:W-:Y:S01]  /*0270*/  ISETP.NE.AND P0, PT, R17, RZ, PT ;  /* 0x000000ff1100720c */ /* 0x000fe20003f05270 */
[----:B------:R-:W-:-:S03]  /*0280*/  IMAD.MOV.U32 R7, RZ, RZ, R19 ;  /* 0x000000ffff077224 */ /* 0x000fc600078e0013 */
[----:B------:R-:W-:Y:S02]  /*0290*/  P2R R25, PR, RZ, 0x1 ;  /* 0x00000001ff197803 */ /* 0x000fe40000000000 */
[----:B--2---:R-:W-:Y:S01]  /*02a0*/  MOV R4, UR4 ;  /* 0x0000000400047c02 */ /* 0x004fe20008000f00 */
[----:B------:R-:W-:Y:S01]  /*02b0*/  IMAD.U32 R5, RZ, RZ, UR5 ;  /* 0x00000005ff057e24 */ /* 0x000fe2000f8e00ff */
[----:B-1----:R0:W-:Y:S06]  /*02c0*/  STL [R1], R0 ;  /* 0x0000000001007387 */ /* 0x0021ec0000100800 */
[----:B------:R-:W-:-:S07]  /*02d0*/  LEPC R20, `(.L_x_3) ;  /* 0x000000001014794e */ /* 0x000fce0000000000 */
[----:B0--3--:R-:W-:Y:S05]  /*02e0*/  CALL.ABS.NOINC R2 ;  /* 0x0000000002007343 */ /* 0x009fea0003c00000 */
.L_x_3:
[----:B------:R-:W0:Y:S01]  /*02f0*/  LDS R0, [R18+-0xc] ;  /* 0xfffff40012007984 */ /* 0x000e220000000800 */
[----:B------:R1:W2:Y:S01]  /*0300*/  LDC.64 R2, c[0x4][R16] ;  /* 0x0100000010027b82 */ /* 0x0002a20000000a00 */
[----:B------:R-:W3:Y:S01]  /*0310*/  LDCU.64 UR4, c[0x4][0x8] ;  /* 0x01000100ff0477ac */ /* 0x000ee20008000a00 */
[----:B------:R-:W-:Y:S02]  /*0320*/  IMAD.MOV.U32 R6, RZ, RZ, R22 ;  /* 0x000000ffff067224 */ /* 0x000fe400078e0016 */
[----:B------:R-:W-:Y:S01]  /*0330*/  IMAD.MOV.U32 R7, RZ, RZ, R19 ;  /* 0x000000ffff077224 */ /* 0x000fe200078e0013 */
[----:B---3--:R-:W-:Y:S01]  /*0340*/  MOV R4, UR4 ;  /* 0x0000000400047c02 */ /* 0x008fe20008000f00 */
[----:B------:R-:W-:Y:S01]  /*0350*/  IMAD.U32 R5, RZ, RZ, UR5 ;  /* 0x00000005ff057e24 */ /* 0x000fe2000f8e00ff */
[----:B0-----:R1:W-:Y:S06]  /*0360*/  STL [R1], R0 ;  /* 0x0000000001007387 */ /* 0x0013ec0000100800 */
[----:B------:R-:W-:-:S07]  /*0370*/  LEPC R20, `(.L_x_4) ;  /* 0x000000001014794e */ /* 0x000fce0000000000 */
[----:B-12---:R-:W-:Y:S05]  /*0380*/  CALL.ABS.NOINC R2 ;  /* 0x0000000002007343 */ /* 0x006fea0003c00000 */
.L_x_4:
        /* <DEDUP_REMOVED lines=10> */
.L_x_5:
        /* <DEDUP_REMOVED lines=10> */
.L_x_6:
[----:B------:R-:W0:Y:S01]  /*04d0*/  LDS R0, [R18] ;  /* 0x0000000012007984 */ /* 0x000e220000000800 */
        /* <DEDUP_REMOVED lines=9> */
.L_x_7:
[----:B------:R-:W0:Y:S01]  /*0570*/  LDS R0, [R18+0x4] ;  /* 0x0000040012007984 */ /* 0x000e220000000800 */
        /* <DEDUP_REMOVED lines=9> */
.L_x_8:
        /* <DEDUP_REMOVED lines=10> */
.L_x_9:
        /* <DEDUP_REMOVED lines=10> */
.L_x_10:
[----:B------:R-:W-:Y:S02]  /*0750*/  ISETP.NE.AND P6, PT, R25, RZ, PT ;  /* 0x000000ff1900720c */ /* 0x000fe40003fc5270 */
[----:B------:R-:W-:-:S11]  /*0760*/  IADD3 R18, PT, PT, R18, 0x20, RZ ;  /* 0x0000002012127810 */ /* 0x000fd60007ffe0ff */
[----:B------:R-:W-:Y:S05]  /*0770*/  @P6 BRA `(.L_x_11) ;  /* 0xfffffff800a46947 */ /* 0x000fea000383ffff */
[----:B------:R-:W-:Y:S05]  /*0780*/  BSYNC.RECONVERGENT B6 ;  /* 0x0000000000067941 */ /* 0x000fea0003800200 */
.L_x_2:
[----:B------:R-:W-:-:S13]  /*0790*/  ISETP.NE.AND P0, PT, R24, RZ, PT ;  /* 0x000000ff1800720c */ /* 0x000fda0003f05270 */
[----:B------:R-:W-:Y:S05]  /*07a0*/  @!P0 BRA `(.L_x_1) ;  /* 0x0000000400688947 */ /* 0x000fea0003800000 */
[----:B------:R-:W1:Y:S01]  /*07b0*/  LDC R18, c[0x0][0x388] ;  /* 0x0000e200ff127b82 */ /* 0x000e620000000800 */
[----:B------:R-:W-:Y:S02]  /*07c0*/  ISETP.GE.U32.AND P0, PT, R24, 0x4, PT ;  /* 0x000000041800780c */ /* 0x000fe40003f06070 */
[----:B-1----:R-:W-:-:S11]  /*07d0*/  LOP3.LUT R18, R18, 0x3, RZ, 0xc0, !PT ;  /* 0x0000000312127812 */ /* 0x002fd600078ec0ff */
[----:B------:R-:W-:Y:S05]  /*07e0*/  @!P0 BRA `(.L_x_12) ;  /* 0x0000000000ac8947 */ /* 0x000fea0003800000 */
[----:B------:R-:W-:Y:S01]  /*07f0*/  IMAD R17, R23, 0x4, R26 ;  /* 0x0000000417117824 */ /* 0x000fe200078e021a */
[----:B------:R-:W-:Y:S01]  /*0800*/  MOV R16, 0x0 ;  /* 0x0000000000107802 */ /* 0x000fe20000000f00 */
[----:B------:R-:W1:Y:S01]  /*0810*/  LDCU.64 UR4, c[0x4][0x8] ;  /* 0x01000100ff0477ac */ /* 0x000e620008000a00 */
[----:B------:R-:W-:Y:S01]  /*0820*/  MOV R6, R22 ;  /* 0x0000001600067202 */ /* 0x000fe20000000f00 */
[----:B0-----:R-:W-:Y:S01]  /*0830*/  IMAD.MOV.U32 R7, RZ, RZ, R19 ;  /* 0x000000ffff077224 */ /* 0x001fe200078e0013 */
[----:B------:R-:W0:Y:S01]  /*0840*/  LDS R0, [R17] ;  /* 0x0000000011007984 */ /* 0x000e220000000800 */
[----:B------:R2:W3:Y:S01]  /*0850*/  LDC.64 R2, c[0x4][R16] ;  /* 0x0100000010027b82 */ /* 0x0004e20000000a00 */
[----:B-1----:R-:W-:Y:S02]  /*0860*/  IMAD.U32 R4, RZ, RZ, UR4 ;  /* 0x00000004ff047e24 */ /* 0x002fe4000f8e00ff */
[----:B------:R-:W-:Y:S01]  /*0870*/  IMAD.U32 R5, RZ, RZ, UR5 ;  /* 0x00000005ff057e24 */ /* 0x000fe2000f8e00ff */
[----:B0-----:R2:W-:Y:S06]  /*0880*/  STL [R1], R0 ;  /* 0x0000000001007387 */ /* 0x0015ec0000100800 */
[----:B------:R-:W-:-:S07]  /*0890*/  LEPC R20, `(.L_x_13) ;  /* 0x000000001014794e */ /* 0x000fce0000000000 */
[----:B--23--:R-:W-:Y:S05]  /*08a0*/  CALL.ABS.NOINC R2 ;  /* 0x0000000002007343 */ /* 0x00cfea0003c00000 */
.L_x_13:
[----:B------:R-:W0:Y:S01]  /*08b0*/  LDS R0, [R17+0x4] ;  /* 0x0000040011007984 */ /* 0x000e220000000800 */
[----:B------:R1:W2:Y:S01]  /*08c0*/  LDC.64 R2, c[0x4][R16] ;  /* 0x0100000010027b82 */ /* 0x0002a20000000a00 */
[----:B------:R-:W3:Y:S01]  /*08d0*/  LDCU.64 UR4, c[0x4][0x8] ;  /* 0x01000100ff0477ac */ /* 0x000ee20008000a00 */
[----:B------:R-:W-:Y:S01]  /*08e0*/  MOV R6, R22 ;  /* 0x0000001600067202 */ /* 0x000fe20000000f00 */
[----:B------:R-:W-:Y:S02]  /*08f0*/  IMAD.MOV.U32 R7, RZ, RZ, R19 ;  /* 0x000000ffff077224 */ /* 0x000fe400078e0013 */
[----:B---3--:R-:W-:Y:S02]  /*0900*/  IMAD.U32 R4, RZ, RZ, UR4 ;  /* 0x00000004ff047e24 */ /* 0x008fe4000f8e00ff */
[----:B------:R-:W-:Y:S01]  /*0910*/  IMAD.U32 R5, RZ, RZ, UR5 ;  /* 0x00000005ff057e24 */ /* 0x000fe2000f8e00ff */
[----:B0-----:R1:W-:Y:S06]  /*0920*/  STL [R1], R0 ;  /* 0x0000000001007387 */ /* 0x0013ec0000100800 */
[----:B------:R-:W-:-:S07]  /*0930*/  LEPC R20, `(.L_x_14) ;  /* 0x000000001014794e */ /* 0x000fce0000000000 */
[----:B-12---:R-:W-:Y:S05]  /*0940*/  CALL.ABS.NOINC R2 ;  /* 0x0000000002007343 */ /* 0x006fea0003c00000 */
.L_x_14:
        /* <DEDUP_REMOVED lines=10> */
.L_x_15:
        /* <DEDUP_REMOVED lines=10> */
.L_x_16:
[----:B------:R-:W-:-:S07]  /*0a90*/  VIADD R23, R23, 0x4 ;  /* 0x0000000417177836 */ /* 0x000fce0000000000 */
.L_x_12:
[----:B------:R-:W-:-:S13]  /*0aa0*/  ISETP.NE.AND P0, PT, R18, RZ, PT ;  /* 0x000000ff1200720c */ /* 0x000fda0003f05270 */
[----:B------:R-:W-:Y:S05]  /*0ab0*/  @!P0 BRA `(.L_x_1) ;  /* 0x0000000000a48947 */ /* 0x000fea0003800000 */
[----:B------:R-:W-:-:S13]  /*0ac0*/  ISETP.NE.AND P0, PT, R18, 0x1, PT ;  /* 0x000000011200780c */ /* 0x000fda0003f05270 */
[----:B------:R-:W-:Y:S05]  /*0ad0*/  @!P0 BRA `(.L_x_17) ;  /* 0x00000000005c8947 */ /* 0x000fea0003800000 */
[----:B------:R-:W-:Y:S01]  /*0ae0*/  LEA R16, R23, R26, 0x2 ;  /* 0x0000001a17107211 */ /* 0x000fe200078e10ff */
[----:B------:R-:W1:Y:S01]  /*0af0*/  LDCU.64 UR4, c[0x4][0x8] ;  /* 0x01000100ff0477ac */ /* 0x000e620008000a00 */
[----:B------:R-:W-:Y:S01]  /*0b00*/  MOV R17, 0x0 ;  /* 0x0000000000117802 */ /* 0x000fe20000000f00 */
[----:B0-----:R-:W-:Y:S01]  /*0b10*/  IMAD.MOV.U32 R7, RZ, RZ, R19 ;  /* 0x000000ffff077224 */ /* 0x001fe200078e0013 */
[----:B------:R-:W-:Y:S01]  /*0b20*/  MOV R6, R22 ;  /* 0x0000001600067202 */ /* 0x000fe20000000f00 */
[----:B------:R-:W0:Y:S01]  /*0b30*/  LDS R0, [R16] ;  /* 0x0000000010007984 */ /* 0x000e220000000800 */
[----:B------:R2:W3:Y:S01]  /*0b40*/  LDC.64 R2, c[0x4][R17] ;  /* 0x0100000011027b82 */ /* 0x0004e20000000a00 */
[----:B-1----:R-:W-:Y:S02]  /*0b50*/  IMAD.U32 R4, RZ, RZ, UR4 ;  /* 0x00000004ff047e24 */ /* 0x002fe4000f8e00ff */
[----:B------:R-:W-:Y:S01]  /*0b60*/  IMAD.U32 R5, RZ, RZ, UR5 ;  /* 0x00000005ff057e24 */ /* 0x000fe2000f8e00ff */
[----:B0-----:R2:W-:Y:S06]  /*0b70*/  STL [R1], R0 ;  /* 0x0000000001007387 */ /* 0x0015ec0000100800 */
[----:B------:R-:W-:-:S07]  /*0b80*/  LEPC R20, `(.L_x_18) ;  /* 0x000000001014794e */ /* 0x000fce0000000000 */
[----:B--23--:R-:W-:Y:S05]  /*0b90*/  CALL.ABS.NOINC R2 ;  /* 0x0000000002007343 */ /* 0x00cfea0003c00000 */
.L_x_18:
[----:B------:R-:W0:Y:S01]  /*0ba0*/  LDS R0, [R16+0x4] ;  /* 0x0000040010007984 */ /* 0x000e220000000800 */
[----:B------:R1:W2:Y:S01]  /*0bb0*/  LDC.64 R2, c[0x4][R17] ;  /* 0x0100000011027b82 */ /* 0x0002a20000000a00 */
[----:B------:R-:W3:Y:S01]  /*0bc0*/  LDCU.64 UR4, c[0x4][0x8] ;  /* 0x01000100ff0477ac */ /* 0x000ee20008000a00 */
[----:B------:R-:W-:Y:S02]  /*0bd0*/  IMAD.MOV.U32 R6, RZ, RZ, R22 ;  /* 0x000000ffff067224 */ /* 0x000fe400078e0016 */
[----:B------:R-:W-:Y:S02]  /*0be0*/  IMAD.MOV.U32 R7, RZ, RZ, R19 ;  /* 0x000000ffff077224 */ /* 0x000fe400078e0013 */
[----:B---3--:R-:W-:Y:S01]  /*0bf0*/  IMAD.U32 R4, RZ, RZ, UR4 ;  /* 0x00000004ff047e24 */ /* 0x008fe2000f8e00ff */
[----:B------:R-:W-:Y:S01]  /*0c00*/  MOV R5, UR5 ;  /* 0x0000000500057c02 */ /* 0x000fe20008000f00 */
[----:B0-----:R1:W-:Y:S06]  /*0c10*/  STL [R1], R0 ;  /* 0x0000000001007387 */ /* 0x0013ec0000100800 */
[----:B------:R-:W-:-:S07]  /*0c20*/  LEPC R20, `(.L_x_19) ;  /* 0x000000001014794e */ /* 0x000fce0000000000 */
[----:B-12---:R-:W-:Y:S05]  /*0c30*/  CALL.ABS.NOINC R2 ;  /* 0x0000000002007343 */ /* 0x006fea0003c00000 */
.L_x_19:
[----:B------:R-:W-:-:S07]  /*0c40*/  IADD3 R23, PT, PT, R23, 0x2, RZ ;  /* 0x0000000217177810 */ /* 0x000fce0007ffe0ff */
.L_x_17:
[----:B------:R-:W1:Y:S02]  /*0c50*/  LDCU UR4, c[0x0][0x388] ;  /* 0x00007100ff0477ac */ /* 0x000e640008000800 */
[----:B-1----:R-:W-:-:S04]  /*0c60*/  ULOP3.LUT UR4, UR4, 0x1, URZ, 0xc0, !UPT ;  /* 0x0000000104047892 */ /* 0x002fc8000f8ec0ff */
[----:B------:R-:W-:-:S09]  /*0c70*/  UISETP.NE.U32.AND UP0, UPT, UR4, 0x1, UPT ;  /* 0x000000010400788c */ /* 0x000fd2000bf05070 */
[----:B------:R-:W-:Y:S05]  /*0c80*/  BRA.U UP0, `(.L_x_1) ;  /* 0x0000000100307547 */ /* 0x000fea000b800000 */
[----:B------:R-:W-:Y:S01]  /*0c90*/  IMAD R23, R23, 0x4, R26 ;  /* 0x0000000417177824 */ /* 0x000fe200078e021a */
[----:B0-----:R-:W-:Y:S01]  /*0ca0*/  MOV R2, 0x0 ;  /* 0x0000000000027802 */ /* 0x001fe20000000f00 */
[----:B------:R-:W0:Y:S01]  /*0cb0*/  LDCU.64 UR4, c[0x4][0x8] ;  /* 0x01000100ff0477ac */ /* 0x000e220008000a00 */
[----:B------:R-:W-:Y:S02]  /*0cc0*/  IMAD.MOV.U32 R6, RZ, RZ, R22 ;  /* 0x000000ffff067224 */ /* 0x000fe400078e0016 */
[----:B------:R-:W1:Y:S01]  /*0cd0*/  LDS R0, [R23] ;  /* 0x0000000017007984 */ /* 0x000e620000000800 */
[----:B------:R-:W-:Y:S01]  /*0ce0*/  IMAD.MOV.U32 R7, RZ, RZ, R19 ;  /* 0x000000ffff077224 */ /* 0x000fe200078e0013 */
[----:B------:R-:W2:Y:S01]  /*0cf0*/  LDC.64 R2, c[0x4][R2] ;  /* 0x0100000002027b82 */ /* 0x000ea20000000a00 */
[----:B0-----:R-:W-:Y:S01]  /*0d00*/  IMAD.U32 R4, RZ, RZ, UR4 ;  /* 0x00000004ff047e24 */ /* 0x001fe2000f8e00ff */
[----:B------:R-:W-:Y:S01]  /*0d10*/  MOV R5, UR5 ;  /* 0x0000000500057c02 */ /* 0x000fe20008000f00 */
[----:B-1----:R0:W-:Y:S06]  /*0d20*/  STL [R1], R0 ;  /* 0x0000000001007387 */ /* 0x0021ec0000100800 */
[----:B------:R-:W-:-:S07]  /*0d30*/  LEPC R20, `(.L_x_1) ;  /* 0x000000001014794e */ /* 0x000fce0000000000 */
[----:B0-2---:R-:W-:Y:S05]  /*0d40*/  CALL.ABS.NOINC R2 ;  /* 0x0000000002007343 */ /* 0x005fea0003c00000 */
.L_x_1:
[----:B------:R-:W-:Y:S01]  /*0d50*/  MOV R0, 0x0 ;  /* 0x0000000000007802 */ /* 0x000fe20000000f00 */
[----:B------:R-:W1:Y:S01]  /*0d60*/  LDCU.64 UR4, c[0x4][0x10] ;  /* 0x01000200ff0477ac */ /* 0x000e620008000a00 */
[----:B0-----:R-:W-:Y:S02]  /*0d70*/  CS2R R6, SRZ ;  /* 0x0000000000067805 */ /* 0x001fe4000001ff00 */
[----:B------:R0:W2:Y:S01]  /*0d80*/  LDC.64 R2, c[0x4][R0] ;  /* 0x0100000000027b82 */ /* 0x0000a20000000a00 */
[----:B-1----:R-:W-:Y:S01]  /*0d90*/  MOV R4, UR4 ;  /* 0x0000000400047c02 */ /* 0x002fe20008000f00 */
[----:B0-----:R-:W-:-:S07]  /*0da0*/  IMAD.U32 R5, RZ, RZ, UR5 ;  /* 0x00000005ff057e24 */ /* 0x001fce000f8e00ff */
[----:B------:R-:W-:-:S07]  /*0db0*/  LEPC R20, `(.L_x_0) ;  /* 0x000000001014794e */ /* 0x000fce0000000000 */
[----:B--2---:R-:W-:Y:S05]  /*0dc0*/  CALL.ABS.NOINC R2 ;  /* 0x0000000002007343 */ /* 0x004fea0003c00000 */
.L_x_0:
[----:B------:R-:W-:Y:S05]  /*0dd0*/  WARPSYNC.ALL ;  /* 0x0000000000007948 */ /* 0x000fea0003800000 */
[----:B------:R-:W-:Y:S06]  /*0de0*/  BAR.SYNC.DEFER_BLOCKING 0x0 ;  /* 0x0000000000007b1d */ /* 0x000fec0000010000 */
[----:B------:R-:W-:Y:S05]  /*0df0*/  EXIT ;  /* 0x000000000000794d */ /* 0x000fea0003800000 */
.L_x_20:
[----:B------:R-:W-:-:S00]  /*0e00*/  BRA `(.L_x_20) ;  /* 0xfffffffc00fc7947 */ /* 0x000fc0000383ffff */
[----:B------:R-:W-:-:S00]  /*0e10*/  NOP ;  /* 0x0000000000007918 */ /* 0x000fc00000000000 */
        /* <DEDUP_REMOVED lines=14> */
.L_x_21:


//--------------------- .nv.global.init           --------------------------
	.section	.nv.global.init,"aw",@progbits
.nv.global.init:
	.type		$str$1,@object
	.size		$str$1,($str - $str$1)
$str$1:
        /*0000*/ 	.byte	0x0a, 0x00
	.type		$str,@object
	.size		$str,(.L_0 - $str)
$str:
        /*0002*/ 	.byte	0x25, 0x64, 0x20, 0x00
.L_0:


//--------------------- .nv.shared._Z12compute_sumsPii --------------------------
	.section	.nv.shared._Z12compute_sumsPii,"aw",@nobits
	.sectionflags	@""
	.align	16
	.zero		1024


//--------------------- .nv.shared.reserved.0     --------------------------
	.section	.nv.shared.reserved.0,"aw",@nobits
	.weak		__nv_reservedSMEM_offset_0_alias
	.size		__nv_reservedSMEM_offset_0_alias, 0, 64
	.other		__nv_reservedSMEM_offset_0_alias,@"STO_CUDA_RESERVED_SHARED STV_DEFAULT"
__nv_reservedSMEM_offset_0_alias:
	.zero		0
	.zero		64


//--------------------- .nv.constant0._Z12compute_sumsPii --------------------------
	.section	.nv.constant0._Z12compute_sumsPii,"a",@progbits
	.sectionflags	@""
	.align	4
.nv.constant0._Z12compute_sumsPii:
	.zero		908


//--------------------- SYMBOLS --------------------------

	.type		.nv.reservedSmem.offset0,@object
	.size		.nv.reservedSmem.offset0,0x4
	.type		.nv.reservedSmem.cap,@object
	.size		.nv.reservedSmem.cap,0x4
	.type		vprintf,@function
